//
// Generated by NVIDIA NVVM Compiler
//
// Compiler Build ID: CL-36424714
// Cuda compilation tools, release 13.0, V13.0.88
// Based on NVVM 20.0.0
//

.version 9.0
.target sm_100
.address_size 64

	// .globl	_Z21philosopherSimulationP11Philosopheri

.visible .entry _Z21philosopherSimulationP11Philosopheri(
	.param .u64 .ptr .align 1 _Z21philosopherSimulationP11Philosopheri_param_0,
	.param .u32 _Z21philosopherSimulationP11Philosopheri_param_1
)
{


	ret;

}
	// .globl	_Z22testDeadlockResolutionP11PhilosopherP4Forki
.visible .entry _Z22testDeadlockResolutionP11PhilosopherP4Forki(
	.param .u64 .ptr .align 1 _Z22testDeadlockResolutionP11PhilosopherP4Forki_param_0,
	.param .u64 .ptr .align 1 _Z22testDeadlockResolutionP11PhilosopherP4Forki_param_1,
	.param .u32 _Z22testDeadlockResolutionP11PhilosopherP4Forki_param_2
)
{


	ret;

}


// ===== COMPILED SASS (sm_100) =====

	.target	sm_100

	.elftype	@"ET_EXEC"


//--------------------- .note.nv.tkinfo           --------------------------
	.section	.note.nv.tkinfo,"",@"SHT_NOTE"
	.sectionflags	@"SHF_NOTE_NV_TKINFO"
	.tkinfo
        /*0018*/ 	.word	0x00000002
        /*0030*/ 	.string	""
        /*0030*/ 	.string	"ptxas"
        /*0030*/ 	.string	"Cuda compilation tools, release 13.0, V13.0.88"
        /*0030*/ 	.string	"Build cuda_13.0.r13.0/compiler.36424714_0"
        /*0030*/ 	.string	"-arch sm_100 -m 64 "



//--------------------- .note.nv.cuinfo           --------------------------
	.section	.note.nv.cuinfo,"",@"SHT_NOTE"
	.sectionflags	@"SHF_NOTE_NV_CUINFO"
        /*0018*/ 	.short	0x0002
        /*001a*/ 	.short	0x0064
        /*001c*/ 	.short	0x0082
	.zero		2


//--------------------- .nv.info                  --------------------------
	.section	.nv.info,"",@"SHT_CUDA_INFO"
	.align	4


	//----- nvinfo : EIATTR_REGCOUNT
	.align		4
        /*0000*/ 	.byte	0x04, 0x2f
        /*0002*/ 	.short	(.L_1 - .L_0)
	.align		4
.L_0:
        /*0004*/ 	.word	index@(_Z21philosopherSimulationP11Philosopheri)
        /*0008*/ 	.word	0x00000004


	//----- nvinfo : EIATTR_FRAME_SIZE
	.align		4
.L_1:
        /*000c*/ 	.byte	0x04, 0x11
        /*000e*/ 	.short	(.L_3 - .L_2)
	.align		4
.L_2:
        /*0010*/ 	.word	index@(_Z21philosopherSimulationP11Philosopheri)
        /*0014*/ 	.word	0x00000000


	//----- nvinfo : EIATTR_REGCOUNT
	.align		4
.L_3:
        /*0018*/ 	.byte	0x04, 0x2f
        /*001a*/ 	.short	(.L_5 - .L_4)
	.align		4
.L_4:
        /*001c*/ 	.word	index@(_Z22testDeadlockResolutionP11PhilosopherP4Forki)
        /*0020*/ 	.word	0x00000004


	//----- nvinfo : EIATTR_FRAME_SIZE
	.align		4
.L_5:
        /*0024*/ 	.byte	0x04, 0x11
        /*0026*/ 	.short	(.L_7 - .L_6)
	.align		4
.L_6:
        /*0028*/ 	.word	index@(_Z22testDeadlockResolutionP11PhilosopherP4Forki)
        /*002c*/ 	.word	0x00000000


	//----- nvinfo : EIATTR_MIN_STACK_SIZE
	.align		4
.L_7:
        /*0030*/ 	.byte	0x04, 0x12
        /*0032*/ 	.short	(.L_9 - .L_8)
	.align		4
.L_8:
        /*0034*/ 	.word	index@(_Z22testDeadlockResolutionP11PhilosopherP4Forki)
        /*0038*/ 	.word	0x00000000


	//----- nvinfo : EIATTR_MIN_STACK_SIZE
	.align		4
.L_9:
        /*003c*/ 	.byte	0x04, 0x12
        /*003e*/ 	.short	(.L_11 - .L_10)
	.align		4
.L_10:
        /*0040*/ 	.word	index@(_Z21philosopherSimulationP11Philosopheri)
        /*0044*/ 	.word	0x00000000
.L_11:


//--------------------- .nv.compat                --------------------------
	.section	.nv.compat,"",@"SHT_CUDA_COMPAT_INFO"
	.align	4
        /*0000*/ 	.byte	0x02, 0x09, 0x00, 0x00, 0x02, 0x02, 0x01, 0x00, 0x02, 0x05, 0x05, 0x00, 0x03, 0x07, 0x01, 0x01
        /*0010*/ 	.byte	0x02, 0x03, 0x00, 0x00, 0x02, 0x06, 0x01, 0x00, 0x04, 0x0b, 0x08, 0x00, 0x09, 0x00, 0x00, 0x00
        /*0020*/ 	.byte	0x00, 0x00, 0x00, 0x00


//--------------------- .nv.info._Z22testDeadlockResolutionP11PhilosopherP4Forki --------------------------
	.section	.nv.info._Z22testDeadlockResolutionP11PhilosopherP4Forki,"",@"SHT_CUDA_INFO"
	.sectionflags	@""
	.align	4


	//----- nvinfo : EIATTR_CUDA_API_VERSION
	.align		4
        /*0000*/ 	.byte	0x04, 0x37
        /*0002*/ 	.short	(.L_13 - .L_12)
.L_12:
        /*0004*/ 	.word	0x00000082


	//----- nvinfo : EIATTR_KPARAM_INFO
	.align		4
.L_13:
        /*0008*/ 	.byte	0x04, 0x17
        /*000a*/ 	.short	(.L_15 - .L_14)
.L_14:
        /*000c*/ 	.word	0x00000000
        /*0010*/ 	.short	0x0002
        /*0012*/ 	.short	0x0010
        /*0014*/ 	.byte	0x00, 0xf0, 0x11, 0x00


	//----- nvinfo : EIATTR_KPARAM_INFO
	.align		4
.L_15:
        /*0018*/ 	.byte	0x04, 0x17
        /*001a*/ 	.short	(.L_17 - .L_16)
.L_16:
        /*001c*/ 	.word	0x00000000
        /*0020*/ 	.short	0x0001
        /*0022*/ 	.short	0x0008
        /*0024*/ 	.byte	0x00, 0xf5, 0x21, 0x00


	//----- nvinfo : EIATTR_KPARAM_INFO
	.align		4
.L_17:
        /*0028*/ 	.byte	0x04, 0x17
        /*002a*/ 	.short	(.L_19 - .L_18)
.L_18:
        /*002c*/ 	.word	0x00000000
        /*0030*/ 	.short	0x0000
        /*0032*/ 	.short	0x0000
        /*0034*/ 	.byte	0x00, 0xf5, 0x21, 0x00


	//----- nvinfo : EIATTR_SPARSE_MMA_MASK
	.align		4
.L_19:
        /*0038*/ 	.byte	0x03, 0x50
        /*003a*/ 	.short	0x0000


	//----- nvinfo : EIATTR_MAXREG_COUNT
	.align		4
        /*003c*/ 	.byte	0x03, 0x1b
        /*003e*/ 	.short	0x00ff


	//----- nvinfo : EIATTR_MERCURY_ISA_VERSION
	.align		4
        /*0040*/ 	.byte	0x03, 0x5f
        /*0042*/ 	.short	0x0101


	//----- nvinfo : EIATTR_VRC_CTA_INIT_COUNT
	.align		4
        /*0044*/ 	.byte	0x02, 0x4a
	.zero		1
	.zero		1


	//----- nvinfo : EIATTR_EXIT_INSTR_OFFSETS
	.align		4
        /*0048*/ 	.byte	0x04, 0x1c
        /*004a*/ 	.short	(.L_21 - .L_20)


	//   ....[0]....
.L_20:
        /*004c*/ 	.word	0x00000010


	//----- nvinfo : EIATTR_CBANK_PARAM_SIZE
	.align		4
.L_21:
        /*0050*/ 	.byte	0x03, 0x19
        /*0052*/ 	.short	0x0014


	//----- nvinfo : EIATTR_PARAM_CBANK
	.align		4
        /*0054*/ 	.byte	0x04, 0x0a
        /*0056*/ 	.short	(.L_23 - .L_22)
	.align		4
.L_22:
        /*0058*/ 	.word	index@(.nv.constant0._Z22testDeadlockResolutionP11PhilosopherP4Forki)
        /*005c*/ 	.short	0x0380
        /*005e*/ 	.short	0x0014


	//----- nvinfo : EIATTR_SW_WAR
	.align		4
.L_23:
        /*0060*/ 	.byte	0x04, 0x36
        /*0062*/ 	.short	(.L_25 - .L_24)
.L_24:
        /*0064*/ 	.word	0x00000008
.L_25:


//--------------------- .nv.info._Z21philosopherSimulationP11Philosopheri --------------------------
	.section	.nv.info._Z21philosopherSimulationP11Philosopheri,"",@"SHT_CUDA_INFO"
	.sectionflags	@""
	.align	4


	//----- nvinfo : EIATTR_CUDA_API_VERSION
	.align		4
        /*0000*/ 	.byte	0x04, 0x37
        /*0002*/ 	.short	(.L_27 - .L_26)
.L_26:
        /*0004*/ 	.word	0x00000082


	//----- nvinfo : EIATTR_KPARAM_INFO
	.align		4
.L_27:
        /*0008*/ 	.byte	0x04, 0x17
        /*000a*/ 	.short	(.L_29 - .L_28)
.L_28:
        /*000c*/ 	.word	0x00000000
        /*0010*/ 	.short	0x0001
        /*0012*/ 	.short	0x0008
        /*0014*/ 	.byte	0x00, 0xf0, 0x11, 0x00


	//----- nvinfo : EIATTR_KPARAM_INFO
	.align		4
.L_29:
        /*0018*/ 	.byte	0x04, 0x17
        /*001a*/ 	.short	(.L_31 - .L_30)
.L_30:
        /*001c*/ 	.word	0x00000000
        /*0020*/ 	.short	0x0000
        /*0022*/ 	.short	0x0000
        /*0024*/ 	.byte	0x00, 0xf5, 0x21, 0x00


	//----- nvinfo : EIATTR_SPARSE_MMA_MASK
	.align		4
.L_31:
        /*0028*/ 	.byte	0x03, 0x50
        /*002a*/ 	.short	0x0000


	//----- nvinfo : EIATTR_MAXREG_COUNT
	.align		4
        /*002c*/ 	.byte	0x03, 0x1b
        /*002e*/ 	.short	0x00ff


	//----- nvinfo : EIATTR_MERCURY_ISA_VERSION
	.align		4
        /*0030*/ 	.byte	0x03, 0x5f
        /*0032*/ 	.short	0x0101


	//----- nvinfo : EIATTR_VRC_CTA_INIT_COUNT
	.align		4
        /*0034*/ 	.byte	0x02, 0x4a
	.zero		1
	.zero		1


	//----- nvinfo : EIATTR_EXIT_INSTR_OFFSETS
	.align		4
        /*0038*/ 	.byte	0x04, 0x1c
        /*003a*/ 	.short	(.L_33 - .L_32)


	//   ....[0]....
.L_32:
        /*003c*/ 	.word	0x00000010


	//----- nvinfo : EIATTR_CBANK_PARAM_SIZE
	.align		4
.L_33:
        /*0040*/ 	.byte	0x03, 0x19
        /*0042*/ 	.short	0x000c


	//----- nvinfo : EIATTR_PARAM_CBANK
	.align		4
        /*0044*/ 	.byte	0x04, 0x0a
        /*0046*/ 	.short	(.L_35 - .L_34)
	.align		4
.L_34:
        /*0048*/ 	.word	index@(.nv.constant0._Z21philosopherSimulationP11Philosopheri)
        /*004c*/ 	.short	0x0380
        /*004e*/ 	.short	0x000c


	//----- nvinfo : EIATTR_SW_WAR
	.align		4
.L_35:
        /*0050*/ 	.byte	0x04, 0x36
        /*0052*/ 	.short	(.L_37 - .L_36)
.L_36:
        /*0054*/ 	.word	0x00000008
.L_37:


//--------------------- .nv.callgraph             --------------------------
	.section	.nv.callgraph,"",@"SHT_CUDA_CALLGRAPH"
	.align	4
	.sectionentsize	8
	.align		4
        /*0000*/ 	.word	0x00000000
	.align		4
        /*0004*/ 	.word	0xffffffff
	.align		4
        /*0008*/ 	.word	0x00000000
	.align		4
        /*000c*/ 	.word	0xfffffffe
	.align		4
        /*0010*/ 	.word	0x00000000
	.align		4
        /*0014*/ 	.word	0xfffffffd
	.align		4
        /*0018*/ 	.word	0x00000000
	.align		4
        /*001c*/ 	.word	0xfffffffc


//--------------------- .text._Z22testDeadlockResolutionP11PhilosopherP4Forki --------------------------
	.section	.text._Z22testDeadlockResolutionP11PhilosopherP4Forki,"ax",@progbits
	.align	128
        .global         _Z22testDeadlockResolutionP11PhilosopherP4Forki
        .type           _Z22testDeadlockResolutionP11PhilosopherP4Forki,@function
        .size           _Z22testDeadlockResolutionP11PhilosopherP4Forki,(.L_x_2 - _Z22testDeadlockResolutionP11PhilosopherP4Forki)
        .other          _Z22testDeadlockResolutionP11PhilosopherP4Forki,@"STO_CUDA_ENTRY STV_DEFAULT"
_Z22testDeadlockResolutionP11PhilosopherP4Forki:
.text._Z22testDeadlockResolutionP11PhilosopherP4Forki:
[----:B------:R-:W-:Y:S01]  /*0000*/  LDC R1, c[0x0][0x37c] ;  /* 0x0000df00ff017b82 */ /* 0x000fe20000000800 */
[----:B------:R-:W-:Y:S05]  /*0010*/  EXIT ;  /* 0x000000000000794d */ /* 0x000fea0003800000 */
.L_x_0:
[----:B------:R-:W-:-:S00]  /*0020*/  BRA `(.L_x_0) ;  /* 0xfffffffc00fc7947 */ /* 0x000fc0000383ffff */
[----:B------:R-:W-:-:S00]  /*0030*/  NOP ;  /* 0x0000000000007918 */ /* 0x000fc00000000000 */
        /* <DEDUP_REMOVED lines=12> */
.L_x_2:


//--------------------- .text._Z21philosopherSimulationP11Philosopheri --------------------------
	.section	.text._Z21philosopherSimulationP11Philosopheri,"ax",@progbits
	.align	128
        .global         _Z21philosopherSimulationP11Philosopheri
        .type           _Z21philosopherSimulationP11Philosopheri,@function
        .size           _Z21philosopherSimulationP11Philosopheri,(.L_x_3 - _Z21philosopherSimulationP11Philosopheri)
        .other          _Z21philosopherSimulationP11Philosopheri,@"STO_CUDA_ENTRY STV_DEFAULT"
_Z21philosopherSimulationP11Philosopheri:
.text._Z21philosopherSimulationP11Philosopheri:
[----:B------:R-:W-:Y:S01]  /*0000*/  LDC R1, c[0x0][0x37c] ;  /* 0x0000df00ff017b82 */ /* 0x000fe20000000800 */
[----:B------:R-:W-:Y:S05]  /*0010*/  EXIT ;  /* 0x000000000000794d */ /* 0x000fea0003800000 */
.L_x_1:
        /* <DEDUP_REMOVED lines=14> */
.L_x_3:


//--------------------- .nv.shared.reserved.0     --------------------------
	.section	.nv.shared.reserved.0,"aw",@nobits
	.weak		__nv_reservedSMEM_offset_0_alias
	.size		__nv_reservedSMEM_offset_0_alias, 0, 64
	.other		__nv_reservedSMEM_offset_0_alias,@"STO_CUDA_RESERVED_SHARED STV_DEFAULT"
__nv_reservedSMEM_offset_0_alias:
	.zero		0
	.zero		64


//--------------------- .nv.constant0._Z22testDeadlockResolutionP11PhilosopherP4Forki --------------------------
	.section	.nv.constant0._Z22testDeadlockResolutionP11PhilosopherP4Forki,"a",@progbits
	.sectionflags	@""
	.align	4
.nv.constant0._Z22testDeadlockResolutionP11PhilosopherP4Forki:
	.zero		916


//--------------------- .nv.constant0._Z21philosopherSimulationP11Philosopheri --------------------------
	.section	.nv.constant0._Z21philosopherSimulationP11Philosopheri,"a",@progbits
	.sectionflags	@""
	.align	4
.nv.constant0._Z21philosopherSimulationP11Philosopheri:
	.zero		908


//--------------------- SYMBOLS --------------------------

	.type		.nv.reservedSmem.offset0,@object
	.size		.nv.reservedSmem.offset0,0x4
